//
// Generated by NVIDIA NVVM Compiler
//
// Compiler Build ID: CL-36424714
// Cuda compilation tools, release 13.0, V13.0.88
// Based on NVVM 20.0.0
//

.version 9.0
.target sm_100
.address_size 64

	// .globl	_Z12simpleKernelv
.extern .func  (.param .b32 func_retval0) vprintf
(
	.param .b64 vprintf_param_0,
	.param .b64 vprintf_param_1
)
;
.global .align 1 .b8 $str[8] = {37, 100, 33, 61, 37, 100, 10};

.visible .entry _Z12simpleKernelv()
{
	.local .align 8 .b8 	__local_depot0[8];
	.reg .b64 	%SP;
	.reg .b64 	%SPL;
	.reg .pred 	%p<6>;
	.reg .b32 	%r<50>;
	.reg .b64 	%rd<5>;

	mov.u64 	%SPL, __local_depot0;
	cvta.local.u64 	%SP, %SPL;
	mov.u32 	%r24, %tid.x;
	mov.u32 	%r25, %ctaid.x;
	mov.u32 	%r26, %ntid.x;
	mad.lo.s32 	%r1, %r25, %r26, %r24;
	setp.lt.s32 	%p1, %r1, 0;
	mov.b32 	%r49, 1;
	@%p1 bra 	$L__BB0_8;
	add.s32 	%r2, %r1, 1;
	and.b32  	%r3, %r2, 3;
	setp.lt.u32 	%p2, %r1, 3;
	mov.b32 	%r47, 1;
	mov.u32 	%r49, %r47;
	@%p2 bra 	$L__BB0_5;
	and.b32  	%r31, %r2, -4;
	neg.s32 	%r40, %r31;
	mov.b32 	%r49, 1;
	mov.b32 	%r41, 2;
$L__BB0_3:
	add.s32 	%r32, %r41, -1;
	mul.lo.s32 	%r33, %r32, %r49;
	add.s32 	%r34, %r41, 2;
	mul.lo.s32 	%r35, %r41, %r33;
	mad.lo.s32 	%r36, %r35, %r41, %r35;
	mul.lo.s32 	%r49, %r34, %r36;
	add.s32 	%r41, %r41, 4;
	add.s32 	%r40, %r40, 4;
	setp.ne.s32 	%p3, %r40, 0;
	@%p3 bra 	$L__BB0_3;
	add.s32 	%r47, %r41, -1;
$L__BB0_5:
	setp.eq.s32 	%p4, %r3, 0;
	@%p4 bra 	$L__BB0_8;
	neg.s32 	%r46, %r3;
$L__BB0_7:
	.pragma "nounroll";
	mul.lo.s32 	%r49, %r47, %r49;
	add.s32 	%r47, %r47, 1;
	add.s32 	%r46, %r46, 1;
	setp.ne.s32 	%p5, %r46, 0;
	@%p5 bra 	$L__BB0_7;
$L__BB0_8:
	add.u64 	%rd1, %SP, 0;
	add.u64 	%rd2, %SPL, 0;
	add.s32 	%r37, %r1, 1;
	st.local.v2.u32 	[%rd2], {%r37, %r49};
	mov.u64 	%rd3, $str;
	cvta.global.u64 	%rd4, %rd3;
	{ // callseq 0, 0
	.param .b64 param0;
	st.param.b64 	[param0], %rd4;
	.param .b64 param1;
	st.param.b64 	[param1], %rd1;
	.param .b32 retval0;
	call.uni (retval0), 
	vprintf, 
	(
	param0, 
	param1
	);
	ld.param.b32 	%r38, [retval0];
	} // callseq 0
	ret;

}


// ===== COMPILED SASS (sm_100) =====

	.target	sm_100

	.elftype	@"ET_EXEC"


//--------------------- .note.nv.tkinfo           --------------------------
	.section	.note.nv.tkinfo,"",@"SHT_NOTE"
	.sectionflags	@"SHF_NOTE_NV_TKINFO"
	.tkinfo
        /*0018*/ 	.word	0x00000002
        /*0030*/ 	.string	""
        /*0030*/ 	.string	"ptxas"
        /*0030*/ 	.string	"Cuda compilation tools, release 13.0, V13.0.88"
        /*0030*/ 	.string	"Build cuda_13.0.r13.0/compiler.36424714_0"
        /*0030*/ 	.string	"-arch sm_100 -m 64 "



//--------------------- .note.nv.cuinfo           --------------------------
	.section	.note.nv.cuinfo,"",@"SHT_NOTE"
	.sectionflags	@"SHF_NOTE_NV_CUINFO"
        /*0018*/ 	.short	0x0002
        /*001a*/ 	.short	0x0064
        /*001c*/ 	.short	0x0082
	.zero		2


//--------------------- .nv.info                  --------------------------
	.section	.nv.info,"",@"SHT_CUDA_INFO"
	.align	4


	//----- nvinfo : EIATTR_REGCOUNT
	.align		4
        /*0000*/ 	.byte	0x04, 0x2f
        /*0002*/ 	.short	(.L_2 - .L_1)
	.align		4
.L_1:
        /*0004*/ 	.word	index@(_Z12simpleKernelv)
        /*0008*/ 	.word	0x00000018


	//----- nvinfo : EIATTR_FRAME_SIZE
	.align		4
.L_2:
        /*000c*/ 	.byte	0x04, 0x11
        /*000e*/ 	.short	(.L_4 - .L_3)
	.align		4
.L_3:
        /*0010*/ 	.word	index@(_Z12simpleKernelv)
        /*0014*/ 	.word	0x00000008


	//----- nvinfo : EIATTR_MIN_STACK_SIZE
	.align		4
.L_4:
        /*0018*/ 	.byte	0x04, 0x12
        /*001a*/ 	.short	(.L_6 - .L_5)
	.align		4
.L_5:
        /*001c*/ 	.word	index@(_Z12simpleKernelv)
        /*0020*/ 	.word	0x00000008
.L_6:


//--------------------- .nv.compat                --------------------------
	.section	.nv.compat,"",@"SHT_CUDA_COMPAT_INFO"
	.align	4
        /*0000*/ 	.byte	0x02, 0x09, 0x00, 0x00, 0x02, 0x02, 0x01, 0x00, 0x02, 0x05, 0x05, 0x00, 0x03, 0x07, 0x01, 0x01
        /*0010*/ 	.byte	0x02, 0x03, 0x00, 0x00, 0x02, 0x06, 0x01, 0x00, 0x04, 0x0b, 0x08, 0x00, 0x09, 0x00, 0x00, 0x00
        /*0020*/ 	.byte	0x00, 0x00, 0x00, 0x00


//--------------------- .nv.info._Z12simpleKernelv --------------------------
	.section	.nv.info._Z12simpleKernelv,"",@"SHT_CUDA_INFO"
	.sectionflags	@""
	.align	4


	//----- nvinfo : EIATTR_CUDA_API_VERSION
	.align		4
        /*0000*/ 	.byte	0x04, 0x37
        /*0002*/ 	.short	(.L_8 - .L_7)
.L_7:
        /*0004*/ 	.word	0x00000082


	//----- nvinfo : EIATTR_SPARSE_MMA_MASK
	.align		4
.L_8:
        /*0008*/ 	.byte	0x03, 0x50
        /*000a*/ 	.short	0x0000


	//----- nvinfo : EIATTR_MAXREG_COUNT
	.align		4
        /*000c*/ 	.byte	0x03, 0x1b
        /*000e*/ 	.short	0x00ff


	//----- nvinfo : EIATTR_EXTERNS
	.align		4
        /*0010*/ 	.byte	0x04, 0x0f
        /*0012*/ 	.short	(.L_10 - .L_9)


	//   ....[0]....
	.align		4
.L_9:
        /*0014*/ 	.word	index@(vprintf)


	//----- nvinfo : EIATTR_MERCURY_ISA_VERSION
	.align		4
.L_10:
        /*0018*/ 	.byte	0x03, 0x5f
        /*001a*/ 	.short	0x0101


	//----- nvinfo : EIATTR_VRC_CTA_INIT_COUNT
	.align		4
        /*001c*/ 	.byte	0x02, 0x4a
	.zero		1
	.zero		1


	//----- nvinfo : EIATTR_SYSCALL_OFFSETS
	.align		4
        /*0020*/ 	.byte	0x04, 0x46
        /*0022*/ 	.short	(.L_12 - .L_11)


	//   ....[0]....
.L_11:
        /*0024*/ 	.word	0x00000770


	//----- nvinfo : EIATTR_EXIT_INSTR_OFFSETS
	.align		4
.L_12:
        /*0028*/ 	.byte	0x04, 0x1c
        /*002a*/ 	.short	(.L_14 - .L_13)


	//   ....[0]....
.L_13:
        /*002c*/ 	.word	0x00000780


	//----- nvinfo : EIATTR_CRS_STACK_SIZE
	.align		4
.L_14:
        /*0030*/ 	.byte	0x04, 0x1e
        /*0032*/ 	.short	(.L_16 - .L_15)
.L_15:
        /*0034*/ 	.word	0x00000000


	//----- nvinfo : EIATTR_SW_WAR
	.align		4
.L_16:
        /*0038*/ 	.byte	0x04, 0x36
        /*003a*/ 	.short	(.L_18 - .L_17)
.L_17:
        /*003c*/ 	.word	0x00000008
.L_18:


//--------------------- .nv.callgraph             --------------------------
	.section	.nv.callgraph,"",@"SHT_CUDA_CALLGRAPH"
	.align	4
	.sectionentsize	8
	.align		4
        /*0000*/ 	.word	0x00000000
	.align		4
        /*0004*/ 	.word	0xffffffff
	.align		4
        /*0008*/ 	.word	index@(_Z12simpleKernelv)
	.align		4
        /*000c*/ 	.word	index@(vprintf)
	.align		4
        /*0010*/ 	.word	0x00000000
	.align		4
        /*0014*/ 	.word	0xfffffffe
	.align		4
        /*0018*/ 	.word	0x00000000
	.align		4
        /*001c*/ 	.word	0xfffffffd
	.align		4
        /*0020*/ 	.word	0x00000000
	.align		4
        /*0024*/ 	.word	0xfffffffc


//--------------------- .nv.constant4             --------------------------
	.section	.nv.constant4,"a",@progbits
	.align	8
	.align		8
.nv.constant4:
        /*0000*/ 	.dword	vprintf
	.align		8
        /*0008*/ 	.dword	$str


//--------------------- .text._Z12simpleKernelv   --------------------------
	.section	.text._Z12simpleKernelv,"ax",@progbits
	.align	128
        .global         _Z12simpleKernelv
        .type           _Z12simpleKernelv,@function
        .size           _Z12simpleKernelv,(.L_x_15 - _Z12simpleKernelv)
        .other          _Z12simpleKernelv,@"STO_CUDA_ENTRY STV_DEFAULT"
_Z12simpleKernelv:
.text._Z12simpleKernelv:
[----:B------:R-:W0:Y:S01]  /*0000*/  LDC R1, c[0x0][0x37c] ;  /* 0x0000df00ff017b82 */ /* 0x000e220000000800 */
[----:B------:R-:W1:Y:S01]  /*0010*/  S2R R2, SR_TID.X ;  /* 0x0000000000027919 */ /* 0x000e620000002100 */
[----:B------:R-:W2:Y:S06]  /*0020*/  LDCU UR5, c[0x0][0x2fc] ;  /* 0x00005f80ff0577ac */ /* 0x000eac0008000800 */
[----:B------:R-:W1:Y:S01]  /*0030*/  S2UR UR6, SR_CTAID.X ;  /* 0x00000000000679c3 */ /* 0x000e620000002500 */
[----:B0-----:R-:W-:Y:S01]  /*0040*/  IADD3 R1, PT, PT, R1, -0x8, RZ ;  /* 0xfffffff801017810 */ /* 0x001fe20007ffe0ff */
[----:B------:R-:W-:Y:S01]  /*0050*/  BSSY.RECONVERGENT B2, `(.L_x_0) ;  /* 0x0000069000027945 */ /* 0x000fe20003800200 */
[----:B------:R-:W0:Y:S05]  /*0060*/  LDCU UR4, c[0x0][0x2f8] ;  /* 0x00005f00ff0477ac */ /* 0x000e2a0008000800 */
[----:B------:R-:W1:Y:S01]  /*0070*/  LDC R3, c[0x0][0x360] ;  /* 0x0000d800ff037b82 */ /* 0x000e620000000800 */
[----:B0-----:R-:W-:-:S04]  /*0080*/  IADD3 R6, P1, PT, R1, UR4, RZ ;  /* 0x0000000401067c10 */ /* 0x001fc8000ff3e0ff */
[----:B--2---:R-:W-:Y:S01]  /*0090*/  IADD3.X R7, PT, PT, RZ, UR5, RZ, P1, !PT ;  /* 0x00000005ff077c10 */ /* 0x004fe20008ffe4ff */
[----:B-1----:R-:W-:Y:S02]  /*00a0*/  IMAD R2, R3, UR6, R2 ;  /* 0x0000000603027c24 */ /* 0x002fe4000f8e0202 */
[----:B------:R-:W-:-:S03]  /*00b0*/  IMAD.MOV.U32 R3, RZ, RZ, 0x1 ;  /* 0x00000001ff037424 */ /* 0x000fc600078e00ff */
[----:B------:R-:W-:-:S13]  /*00c0*/  ISETP.GE.AND P0, PT, R2, RZ, PT ;  /* 0x000000ff0200720c */ /* 0x000fda0003f06270 */
[----:B------:R-:W-:Y:S05]  /*00d0*/  @!P0 BRA `(.L_x_1) ;  /* 0x0000000400808947 */ /* 0x000fea0003800000 */
[C---:B------:R-:W-:Y:S01]  /*00e0*/  ISETP.GE.U32.AND P0, PT, R2.reuse, 0x3, PT ;  /* 0x000000030200780c */ /* 0x040fe20003f06070 */
[----:B------:R-:W-:Y:S01]  /*00f0*/  VIADD R4, R2, 0x1 ;  /* 0x0000000102047836 */ /* 0x000fe20000000000 */
[----:B------:R-:W-:Y:S01]  /*0100*/  BSSY.RECONVERGENT B1, `(.L_x_2) ;  /* 0x0000055000017945 */ /* 0x000fe20003800200 */
[----:B------:R-:W-:Y:S02]  /*0110*/  HFMA2 R8, -RZ, RZ, 0, 5.9604644775390625e-08 ;  /* 0x00000001ff087431 */ /* 0x000fe400000001ff */
[----:B------:R-:W-:Y:S01]  /*0120*/  IMAD.MOV.U32 R3, RZ, RZ, 0x1 ;  /* 0x00000001ff037424 */ /* 0x000fe200078e00ff */
[----:B------:R-:W-:-:S07]  /*0130*/  LOP3.LUT R0, R4, 0x3, RZ, 0xc0, !PT ;  /* 0x0000000304007812 */ /* 0x000fce00078ec0ff */
[----:B------:R-:W-:Y:S05]  /*0140*/  @!P0 BRA `(.L_x_3) ;  /* 0x0000000400408947 */ /* 0x000fea0003800000 */
[----:B------:R-:W-:Y:S01]  /*0150*/  LOP3.LUT R4, R4, 0xfffffffc, RZ, 0xc0, !PT ;  /* 0xfffffffc04047812 */ /* 0x000fe200078ec0ff */
[----:B------:R-:W-:Y:S01]  /*0160*/  BSSY.RECONVERGENT B0, `(.L_x_4) ;  /* 0x000004d000007945 */ /* 0x000fe20003800200 */
[----:B------:R-:W-:Y:S01]  /*0170*/  IMAD.MOV.U32 R5, RZ, RZ, 0x2 ;  /* 0x00000002ff057424 */ /* 0x000fe200078e00ff */
[----:B------:R-:W-:Y:S02]  /*0180*/  MOV R3, 0x1 ;  /* 0x0000000100037802 */ /* 0x000fe40000000f00 */
[----:B------:R-:W-:-:S04]  /*0190*/  IADD3 R4, PT, PT, -R4, RZ, RZ ;  /* 0x000000ff04047210 */ /* 0x000fc80007ffe1ff */
[----:B------:R-:W-:-:S13]  /*01a0*/  ISETP.GE.AND P0, PT, R4, RZ, PT ;  /* 0x000000ff0400720c */ /* 0x000fda0003f06270 */
[----:B------:R-:W-:Y:S05]  /*01b0*/  @P0 BRA `(.L_x_5) ;  /* 0x0000000000f40947 */ /* 0x000fea0003800000 */
[----:B------:R-:W-:Y:S01]  /*01c0*/  IMAD.MOV R8, RZ, RZ, -R4 ;  /* 0x000000ffff087224 */ /* 0x000fe200078e0a04 */
[----:B------:R-:W-:Y:S01]  /*01d0*/  BSSY.RECONVERGENT B3, `(.L_x_6) ;  /* 0x0000024000037945 */ /* 0x000fe20003800200 */
[----:B------:R-:W-:-:S03]  /*01e0*/  PLOP3.LUT P0, PT, PT, PT, PT, 0x80, 0x8 ;  /* 0x000000000008781c */ /* 0x000fc60003f0f070 */
[----:B------:R-:W-:-:S13]  /*01f0*/  ISETP.GT.AND P1, PT, R8, 0xc, PT ;  /* 0x0000000c0800780c */ /* 0x000fda0003f24270 */
[----:B------:R-:W-:Y:S05]  /*0200*/  @!P1 BRA `(.L_x_7) ;  /* 0x0000000000809947 */ /* 0x000fea0003800000 */
[----:B------:R-:W-:-:S13]  /*0210*/  PLOP3.LUT P0, PT, PT, PT, PT, 0x8, 0x80 ;  /* 0x000000000080781c */ /* 0x000fda0003f0e170 */
.L_x_8:
[C---:B------:R-:W-:Y:S01]  /*0220*/  IADD3 R8, PT, PT, R5.reuse, -0x1, RZ ;  /* 0xffffffff05087810 */ /* 0x040fe20007ffe0ff */
[----:B------:R-:W-:Y:S01]  /*0230*/  VIADD R10, R5, 0x3 ;  /* 0x00000003050a7836 */ /* 0x000fe20000000000 */
[----:B------:R-:W-:-:S03]  /*0240*/  IADD3 R4, PT, PT, R4, 0x10, RZ ;  /* 0x0000001004047810 */ /* 0x000fc60007ffe0ff */
[----:B------:R-:W-:Y:S01]  /*0250*/  IMAD R8, R8, R3, RZ ;  /* 0x0000000308087224 */ /* 0x000fe200078e02ff */
[----:B------:R-:W-:Y:S02]  /*0260*/  IADD3 R3, PT, PT, R5, 0x2, RZ ;  /* 0x0000000205037810 */ /* 0x000fe40007ffe0ff */
[----:B------:R-:W-:Y:S01]  /*0270*/  ISETP.GE.AND P1, PT, R4, -0xc, PT ;  /* 0xfffffff40400780c */ /* 0x000fe20003f26270 */
[----:B------:R-:W-:-:S04]  /*0280*/  IMAD R8, R8, R5, RZ ;  /* 0x0000000508087224 */ /* 0x000fc800078e02ff */
[----:B------:R-:W-:-:S04]  /*0290*/  IMAD R8, R8, R5, R8 ;  /* 0x0000000508087224 */ /* 0x000fc800078e0208 */
[----:B------:R-:W-:Y:S01]  /*02a0*/  IMAD R3, R3, R8, RZ ;  /* 0x0000000803037224 */ /* 0x000fe200078e02ff */
[----:B------:R-:W-:-:S03]  /*02b0*/  IADD3 R8, PT, PT, R5, 0x4, RZ ;  /* 0x0000000405087810 */ /* 0x000fc60007ffe0ff */
[----:B------:R-:W-:Y:S02]  /*02c0*/  IMAD R3, R3, R10, RZ ;  /* 0x0000000a03037224 */ /* 0x000fe400078e02ff */
[C---:B------:R-:W-:Y:S02]  /*02d0*/  VIADD R10, R5.reuse, 0x7 ;  /* 0x00000007050a7836 */ /* 0x040fe40000000000 */
[----:B------:R-:W-:Y:S01]  /*02e0*/  IMAD R9, R8, R3, RZ ;  /* 0x0000000308097224 */ /* 0x000fe200078e02ff */
[----:B------:R-:W-:-:S03]  /*02f0*/  IADD3 R3, PT, PT, R5, 0x6, RZ ;  /* 0x0000000605037810 */ /* 0x000fc60007ffe0ff */
        /* <DEDUP_REMOVED lines=10> */
[----:B------:R-:W-:-:S04]  /*03a0*/  IMAD R3, R3, R10, RZ ;  /* 0x0000000a03037224 */ /* 0x000fc800078e02ff */
[C---:B------:R-:W-:Y:S02]  /*03b0*/  IMAD R9, R8.reuse, R3, RZ ;  /* 0x0000000308097224 */ /* 0x040fe400078e02ff */
[C---:B------:R-:W-:Y:S01]  /*03c0*/  VIADD R3, R5.reuse, 0xe ;  /* 0x0000000e05037836 */ /* 0x040fe20000000000 */
[----:B------:R-:W-:Y:S01]  /*03d0*/  IADD3 R5, PT, PT, R5, 0x10, RZ ;  /* 0x0000001005057810 */ /* 0x000fe20007ffe0ff */
[----:B------:R-:W-:-:S04]  /*03e0*/  IMAD R8, R8, R9, R9 ;  /* 0x0000000908087224 */ /* 0x000fc800078e0209 */
[----:B------:R-:W-:Y:S01]  /*03f0*/  IMAD R3, R3, R8, RZ ;  /* 0x0000000803037224 */ /* 0x000fe200078e02ff */
[----:B------:R-:W-:Y:S06]  /*0400*/  @!P1 BRA `(.L_x_8) ;  /* 0xfffffffc00849947 */ /* 0x000fec000383ffff */
.L_x_7:
[----:B------:R-:W-:Y:S05]  /*0410*/  BSYNC.RECONVERGENT B3 ;  /* 0x0000000000037941 */ /* 0x000fea0003800200 */
.L_x_6:
[----:B------:R-:W-:Y:S01]  /*0420*/  IADD3 R8, PT, PT, -R4, RZ, RZ ;  /* 0x000000ff04087210 */ /* 0x000fe20007ffe1ff */
[----:B------:R-:W-:Y:S03]  /*0430*/  BSSY.RECONVERGENT B3, `(.L_x_9) ;  /* 0x0000013000037945 */ /* 0x000fe60003800200 */
[----:B------:R-:W-:-:S13]  /*0440*/  ISETP.GT.AND P1, PT, R8, 0x4, PT ;  /* 0x000000040800780c */ /* 0x000fda0003f24270 */
[----:B------:R-:W-:Y:S05]  /*0450*/  @!P1 BRA `(.L_x_10) ;  /* 0x0000000000409947 */ /* 0x000fea0003800000 */
[C---:B------:R-:W-:Y:S01]  /*0460*/  VIADD R8, R5.reuse, 0xffffffff ;  /* 0xffffffff05087836 */ /* 0x040fe20000000000 */
[----:B------:R-:W-:Y:S02]  /*0470*/  IADD3 R10, PT, PT, R5, 0x3, RZ ;  /* 0x00000003050a7810 */ /* 0x000fe40007ffe0ff */
[----:B------:R-:W-:Y:S01]  /*0480*/  PLOP3.LUT P0, PT, PT, PT, PT, 0x8, 0x80 ;  /* 0x000000000080781c */ /* 0x000fe20003f0e170 */
[----:B------:R-:W-:Y:S01]  /*0490*/  IMAD R8, R3, R8, RZ ;  /* 0x0000000803087224 */ /* 0x000fe200078e02ff */
[C---:B------:R-:W-:Y:S02]  /*04a0*/  IADD3 R3, PT, PT, R5.reuse, 0x2, RZ ;  /* 0x0000000205037810 */ /* 0x040fe40007ffe0ff */
[----:B------:R-:W-:Y:S01]  /*04b0*/  IADD3 R4, PT, PT, R4, 0x8, RZ ;  /* 0x0000000804047810 */ /* 0x000fe20007ffe0ff */
[----:B------:R-:W-:-:S04]  /*04c0*/  IMAD R8, R5, R8, RZ ;  /* 0x0000000805087224 */ /* 0x000fc800078e02ff */
[----:B------:R-:W-:-:S04]  /*04d0*/  IMAD R8, R5, R8, R8 ;  /* 0x0000000805087224 */ /* 0x000fc800078e0208 */
[----:B------:R-:W-:Y:S02]  /*04e0*/  IMAD R3, R3, R8, RZ ;  /* 0x0000000803037224 */ /* 0x000fe400078e02ff */
[----:B------:R-:W-:Y:S02]  /*04f0*/  VIADD R8, R5, 0x4 ;  /* 0x0000000405087836 */ /* 0x000fe40000000000 */
[----:B------:R-:W-:-:S04]  /*0500*/  IMAD R3, R3, R10, RZ ;  /* 0x0000000a03037224 */ /* 0x000fc800078e02ff */
[C---:B------:R-:W-:Y:S01]  /*0510*/  IMAD R9, R8.reuse, R3, RZ ;  /* 0x0000000308097224 */ /* 0x040fe200078e02ff */
[C---:B------:R-:W-:Y:S01]  /*0520*/  IADD3 R3, PT, PT, R5.reuse, 0x6, RZ ;  /* 0x0000000605037810 */ /* 0x040fe20007ffe0ff */
[----:B------:R-:W-:Y:S02]  /*0530*/  VIADD R5, R5, 0x8 ;  /* 0x0000000805057836 */ /* 0x000fe40000000000 */
[----:B------:R-:W-:-:S04]  /*0540*/  IMAD R8, R8, R9, R9 ;  /* 0x0000000908087224 */ /* 0x000fc800078e0209 */
[----:B------:R-:W-:-:S07]  /*0550*/  IMAD R3, R3, R8, RZ ;  /* 0x0000000803037224 */ /* 0x000fce00078e02ff */
.L_x_10:
[----:B------:R-:W-:Y:S05]  /*0560*/  BSYNC.RECONVERGENT B3 ;  /* 0x0000000000037941 */ /* 0x000fea0003800200 */
.L_x_9:
[----:B------:R-:W-:-:S13]  /*0570*/  ISETP.NE.OR P0, PT, R4, RZ, P0 ;  /* 0x000000ff0400720c */ /* 0x000fda0000705670 */
[----:B------:R-:W-:Y:S05]  /*0580*/  @!P0 BRA `(.L_x_11) ;  /* 0x0000000000288947 */ /* 0x000fea0003800000 */
.L_x_5:
[----:B------:R-:W-:Y:S02]  /*0590*/  IADD3 R4, PT, PT, R4, 0x4, RZ ;  /* 0x0000000404047810 */ /* 0x000fe40007ffe0ff */
[----:B------:R-:W-:Y:S02]  /*05a0*/  IADD3 R8, PT, PT, R5, -0x1, RZ ;  /* 0xffffffff05087810 */ /* 0x000fe40007ffe0ff */
[----:B------:R-:W-:-:S03]  /*05b0*/  ISETP.NE.AND P0, PT, R4, RZ, PT ;  /* 0x000000ff0400720c */ /* 0x000fc60003f05270 */
[----:B------:R-:W-:Y:S02]  /*05c0*/  IMAD R8, R8, R3, RZ ;  /* 0x0000000308087224 */ /* 0x000fe400078e02ff */
[----:B------:R-:W-:Y:S02]  /*05d0*/  VIADD R3, R5, 0x2 ;  /* 0x0000000205037836 */ /* 0x000fe40000000000 */
[----:B------:R-:W-:-:S04]  /*05e0*/  IMAD R8, R8, R5, RZ ;  /* 0x0000000508087224 */ /* 0x000fc800078e02ff */
[----:B------:R-:W-:Y:S01]  /*05f0*/  IMAD R8, R8, R5, R8 ;  /* 0x0000000508087224 */ /* 0x000fe200078e0208 */
[----:B------:R-:W-:-:S03]  /*0600*/  IADD3 R5, PT, PT, R5, 0x4, RZ ;  /* 0x0000000405057810 */ /* 0x000fc60007ffe0ff */
[----:B------:R-:W-:Y:S01]  /*0610*/  IMAD R3, R3, R8, RZ ;  /* 0x0000000803037224 */ /* 0x000fe200078e02ff */
[----:B------:R-:W-:Y:S06]  /*0620*/  @P0 BRA `(.L_x_5) ;  /* 0xfffffffc00d80947 */ /* 0x000fec000383ffff */
.L_x_11:
[----:B------:R-:W-:Y:S05]  /*0630*/  BSYNC.RECONVERGENT B0 ;  /* 0x0000000000007941 */ /* 0x000fea0003800200 */
.L_x_4:
[----:B------:R-:W-:-:S07]  /*0640*/  IADD3 R8, PT, PT, R5, -0x1, RZ ;  /* 0xffffffff05087810 */ /* 0x000fce0007ffe0ff */
.L_x_3:
[----:B------:R-:W-:Y:S05]  /*0650*/  BSYNC.RECONVERGENT B1 ;  /* 0x0000000000017941 */ /* 0x000fea0003800200 */
.L_x_2:
[----:B------:R-:W-:-:S13]  /*0660*/  ISETP.NE.AND P0, PT, R0, RZ, PT ;  /* 0x000000ff0000720c */ /* 0x000fda0003f05270 */
[----:B------:R-:W-:Y:S05]  /*0670*/  @!P0 BRA `(.L_x_1) ;  /* 0x0000000000188947 */ /* 0x000fea0003800000 */
[----:B------:R-:W-:-:S07]  /*0680*/  IMAD.MOV R0, RZ, RZ, -R0 ;  /* 0x000000ffff007224 */ /* 0x000fce00078e0a00 */
.L_x_12:
[----:B------:R-:W-:Y:S01]  /*0690*/  IADD3 R0, PT, PT, R0, 0x1, RZ ;  /* 0x0000000100007810 */ /* 0x000fe20007ffe0ff */
[C---:B------:R-:W-:Y:S01]  /*06a0*/  IMAD R3, R8.reuse, R3, RZ ;  /* 0x0000000308037224 */ /* 0x040fe200078e02ff */
[----:B------:R-:W-:Y:S02]  /*06b0*/  IADD3 R8, PT, PT, R8, 0x1, RZ ;  /* 0x0000000108087810 */ /* 0x000fe40007ffe0ff */
[----:B------:R-:W-:-:S13]  /*06c0*/  ISETP.NE.AND P0, PT, R0, RZ, PT ;  /* 0x000000ff0000720c */ /* 0x000fda0003f05270 */
[----:B------:R-:W-:Y:S05]  /*06d0*/  @P0 BRA `(.L_x_12) ;  /* 0xfffffffc00ec0947 */ /* 0x000fea000383ffff */
.L_x_1:
[----:B------:R-:W-:Y:S05]  /*06e0*/  BSYNC.RECONVERGENT B2 ;  /* 0x0000000000027941 */ /* 0x000fea0003800200 */
.L_x_0:
[----:B------:R-:W-:Y:S01]  /*06f0*/  VIADD R2, R2, 0x1 ;  /* 0x0000000102027836 */ /* 0x000fe20000000000 */
[----:B------:R-:W-:Y:S01]  /*0700*/  MOV R0, 0x0 ;  /* 0x0000000000007802 */ /* 0x000fe20000000f00 */
[----:B------:R-:W0:Y:S03]  /*0710*/  LDCU.64 UR4, c[0x4][0x8] ;  /* 0x01000100ff0477ac */ /* 0x000e260008000a00 */
[----:B------:R1:W-:Y:S01]  /*0720*/  STL.64 [R1], R2 ;  /* 0x0000000201007387 */ /* 0x0003e20000100a00 */
[----:B------:R1:W2:Y:S01]  /*0730*/  LDC.64 R8, c[0x4][R0] ;  /* 0x0100000000087b82 */ /* 0x0002a20000000a00 */
[----:B0-----:R-:W-:Y:S02]  /*0740*/  MOV R4, UR4 ;  /* 0x0000000400047c02 */ /* 0x001fe40008000f00 */
[----:B-1----:R-:W-:-:S07]  /*0750*/  MOV R5, UR5 ;  /* 0x0000000500057c02 */ /* 0x002fce0008000f00 */
[----:B------:R-:W-:-:S07]  /*0760*/  LEPC R20, `(.L_x_13) ;  /* 0x000000001014794e */ /* 0x000fce0000000000 */
[----:B--2---:R-:W-:Y:S05]  /*0770*/  CALL.ABS.NOINC R8 ;  /* 0x0000000008007343 */ /* 0x004fea0003c00000 */
.L_x_13:
[----:B------:R-:W-:Y:S05]  /*0780*/  EXIT ;  /* 0x000000000000794d */ /* 0x000fea0003800000 */
.L_x_14:
[----:B------:R-:W-:-:S00]  /*0790*/  BRA `(.L_x_14) ;  /* 0xfffffffc00fc7947 */ /* 0x000fc0000383ffff */
[----:B------:R-:W-:-:S00]  /*07a0*/  NOP ;  /* 0x0000000000007918 */ /* 0x000fc00000000000 */
        /* <DEDUP_REMOVED lines=13> */
.L_x_15:


//--------------------- .nv.global.init           --------------------------
	.section	.nv.global.init,"aw",@progbits
.nv.global.init:
	.type		$str,@object
	.size		$str,(.L_0 - $str)
$str:
        /*0000*/ 	.byte	0x25, 0x64, 0x21, 0x3d, 0x25, 0x64, 0x0a, 0x00
.L_0:


//--------------------- .nv.shared.reserved.0     --------------------------
	.section	.nv.shared.reserved.0,"aw",@nobits
	.weak		__nv_reservedSMEM_offset_0_alias
	.size		__nv_reservedSMEM_offset_0_alias, 0, 64
	.other		__nv_reservedSMEM_offset_0_alias,@"STO_CUDA_RESERVED_SHARED STV_DEFAULT"
__nv_reservedSMEM_offset_0_alias:
	.zero		0
	.zero		64


//--------------------- .nv.constant0._Z12simpleKernelv --------------------------
	.section	.nv.constant0._Z12simpleKernelv,"a",@progbits
	.sectionflags	@""
	.align	4
.nv.constant0._Z12simpleKernelv:
	.zero		896


//--------------------- SYMBOLS --------------------------

	.type		.nv.reservedSmem.offset0,@object
	.size		.nv.reservedSmem.offset0,0x4
	.type		vprintf,@function
